	.headerflags	@"EF_CUDA_TEXMODE_UNIFIED EF_CUDA_64BIT_ADDRESS EF_CUDA_ACCELERATORS EF_CUDA_SM90 EF_CUDA_VIRTUAL_SM(EF_CUDA_SM90)"
	.elftype	@"ET_EXEC"


//--------------------- .nv.info                  --------------------------
	.section	.nv.info,"",@"SHT_CUDA_INFO"
	.align	4


	//----- nvinfo : EIATTR_REGCOUNT
	.align		4
        /*0000*/ 	.byte	0x04, 0x2f
        /*0002*/ 	.short	(.L_1 - .L_0)
	.align		4
.L_0:
        /*0004*/ 	.word	index@(triton_poi_fused_avg_pool2d_5)
        /*0008*/ 	.word	0x00000016


	//----- nvinfo : EIATTR_MIN_STACK_SIZE
	.align		4
.L_1:
        /*000c*/ 	.byte	0x04, 0x12
        /*000e*/ 	.short	(.L_3 - .L_2)
	.align		4
.L_2:
        /*0010*/ 	.word	index@(triton_poi_fused_avg_pool2d_5)
        /*0014*/ 	.word	0x00000000


	//----- nvinfo : EIATTR_FRAME_SIZE
	.align		4
.L_3:
        /*0018*/ 	.byte	0x04, 0x11
        /*001a*/ 	.short	(.L_5 - .L_4)
	.align		4
.L_4:
        /*001c*/ 	.word	index@(triton_poi_fused_avg_pool2d_5)
        /*0020*/ 	.word	0x00000000


	//----- nvinfo : EIATTR_MIN_STACK_SIZE
	.align		4
.L_5:
        /*0024*/ 	.byte	0x04, 0x12
        /*0026*/ 	.short	(.L_7 - .L_6)
	.align		4
.L_6:
        /*0028*/ 	.word	index@(triton_poi_fused_avg_pool2d_5)
        /*002c*/ 	.word	0x00000000
.L_7:


//--------------------- .nv.info.triton_poi_fused_avg_pool2d_5 --------------------------
	.section	.nv.info.triton_poi_fused_avg_pool2d_5,"",@"SHT_CUDA_INFO"
	.sectionflags	@""
	.align	4


	//----- nvinfo : EIATTR_CUDA_API_VERSION
	.align		4
        /*0000*/ 	.byte	0x04, 0x37
        /*0002*/ 	.short	(.L_9 - .L_8)
.L_8:
        /*0004*/ 	.word	0x0000007c


	//----- nvinfo : EIATTR_KPARAM_INFO
	.align		4
.L_9:
        /*0008*/ 	.byte	0x04, 0x17
        /*000a*/ 	.short	(.L_11 - .L_10)
.L_10:
        /*000c*/ 	.word	0x00000000
        /*0010*/ 	.short	0x0002
        /*0012*/ 	.short	0x0010
        /*0014*/ 	.byte	0x00, 0xf0, 0x11, 0x00


	//----- nvinfo : EIATTR_KPARAM_INFO
	.align		4
.L_11:
        /*0018*/ 	.byte	0x04, 0x17
        /*001a*/ 	.short	(.L_13 - .L_12)
.L_12:
        /*001c*/ 	.word	0x00000000
        /*0020*/ 	.short	0x0001
        /*0022*/ 	.short	0x0008
        /*0024*/ 	.byte	0x00, 0xf4, 0x21, 0x00


	//----- nvinfo : EIATTR_KPARAM_INFO
	.align		4
.L_13:
        /*0028*/ 	.byte	0x04, 0x17
        /*002a*/ 	.short	(.L_15 - .L_14)
.L_14:
        /*002c*/ 	.word	0x00000000
        /*0030*/ 	.short	0x0000
        /*0032*/ 	.short	0x0000
        /*0034*/ 	.byte	0x00, 0xf4, 0x21, 0x00


	//----- nvinfo : EIATTR_SPARSE_MMA_MASK
	.align		4
.L_15:
        /*0038*/ 	.byte	0x03, 0x50
        /*003a*/ 	.short	0x0000


	//----- nvinfo : EIATTR_MAXREG_COUNT
	.align		4
        /*003c*/ 	.byte	0x03, 0x1b
        /*003e*/ 	.short	0x00ff


	//----- nvinfo : EIATTR_EXIT_INSTR_OFFSETS
	.align		4
        /*0040*/ 	.byte	0x04, 0x1c
        /*0042*/ 	.short	(.L_17 - .L_16)


	//   ....[0]....
.L_16:
        /*0044*/ 	.word	0x00000520


	//----- nvinfo : EIATTR_REQNTID
	.align		4
.L_17:
        /*0048*/ 	.byte	0x04, 0x10
        /*004a*/ 	.short	(.L_19 - .L_18)
.L_18:
        /*004c*/ 	.word	0x00000080
        /*0050*/ 	.word	0x00000001
        /*0054*/ 	.word	0x00000001


	//----- nvinfo : EIATTR_CBANK_PARAM_SIZE
	.align		4
.L_19:
        /*0058*/ 	.byte	0x03, 0x19
        /*005a*/ 	.short	0x0014


	//----- nvinfo : EIATTR_PARAM_CBANK
	.align		4
        /*005c*/ 	.byte	0x04, 0x0a
        /*005e*/ 	.short	(.L_21 - .L_20)
	.align		4
.L_20:
        /*0060*/ 	.word	index@(.nv.constant0.triton_poi_fused_avg_pool2d_5)
        /*0064*/ 	.short	0x0210
        /*0066*/ 	.short	0x0014


	//----- nvinfo : EIATTR_SW_WAR
	.align		4
.L_21:
        /*0068*/ 	.byte	0x04, 0x36
        /*006a*/ 	.short	(.L_23 - .L_22)
.L_22:
        /*006c*/ 	.word	0x00000008
.L_23:


//--------------------- .nv.callgraph             --------------------------
	.section	.nv.callgraph,"",@"SHT_CUDA_CALLGRAPH"
	.align	4
	.sectionentsize	8
	.align		4
        /*0000*/ 	.word	0x00000000
	.align		4
        /*0004*/ 	.word	0xffffffff
	.align		4
        /*0008*/ 	.word	0x00000000
	.align		4
        /*000c*/ 	.word	0xfffffffe
	.align		4
        /*0010*/ 	.word	0x00000000
	.align		4
        /*0014*/ 	.word	0xfffffffd
	.align		4
        /*0018*/ 	.word	0x00000000
	.align		4
        /*001c*/ 	.word	0xfffffffc


//--------------------- .text.triton_poi_fused_avg_pool2d_5 --------------------------
	.section	.text.triton_poi_fused_avg_pool2d_5,"ax",@progbits
	.align	128
        .global         triton_poi_fused_avg_pool2d_5
        .type           triton_poi_fused_avg_pool2d_5,@function
        .size           triton_poi_fused_avg_pool2d_5,(.L_x_1 - triton_poi_fused_avg_pool2d_5)
        .other          triton_poi_fused_avg_pool2d_5,@"STO_CUDA_ENTRY STV_DEFAULT"
triton_poi_fused_avg_pool2d_5:
.text.triton_poi_fused_avg_pool2d_5:
[----:B------:R-:W-:Y:S01]  /*0000*/  LDC R1, c[0x0][0x28] ;  /* 0x00000a00ff017b82 */ /* 0x000fe20000000800 */
[----:B------:R-:W1:Y:S01]  /*0010*/  S2R R0, SR_TID.X ;  /* 0x0000000000007919 */ /* 0x000e620000002100 */
[----:B------:R-:W-:Y:S01]  /*0020*/  ULDC.64 UR4, c[0x0][0x208] ;  /* 0x0000820000047ab9 */ /* 0x000fe20000000a00 */
[----:B------:R-:W2:Y:S01]  /*0030*/  S2R R3, SR_CTAID.X ;  /* 0x0000000000037919 */ /* 0x000ea20000002500 */
[----:B-1----:R-:W-:Y:S02]  /*0040*/  LOP3.LUT R0, R0, 0x7f, RZ, 0xc0, !PT ;  /* 0x0000007f00007812 */ /* 0x002fe400078ec0ff */
[----:B--2---:R-:W-:-:S03]  /*0050*/  SHF.R.S32.HI R5, RZ, 0x18, R3 ;  /* 0x00000018ff057819 */ /* 0x004fc60000011403 */
[----:B------:R-:W-:Y:S01]  /*0060*/  IMAD R0, R3, 0x80, R0 ;  /* 0x0000008003007824 */ /* 0x000fe200078e0200 */
[----:B------:R-:W-:-:S04]  /*0070*/  SGXT R5, R5, 0x1 ;  /* 0x000000010505781a */ /* 0x000fc80000000200 */
[CC--:B------:R-:W-:Y:S02]  /*0080*/  LEA.HI R2, R5.reuse, R0.reuse, RZ, 0x2 ;  /* 0x0000000005027211 */ /* 0x0c0fe400078f10ff */
[----:B------:R-:W-:Y:S02]  /*0090*/  LEA.HI R5, R5, R0, RZ, 0x4 ;  /* 0x0000000005057211 */ /* 0x000fe400078f20ff */
[----:B------:R-:W-:Y:S02]  /*00a0*/  SHF.R.S32.HI R9, RZ, 0x2, R2 ;  /* 0x00000002ff097819 */ /* 0x000fe40000011402 */
[----:B------:R-:W-:Y:S02]  /*00b0*/  LOP3.LUT R7, R2, 0xfffffffc, RZ, 0xc0, !PT ;  /* 0xfffffffc02077812 */ /* 0x000fe400078ec0ff */
[----:B------:R-:W-:Y:S01]  /*00c0*/  LEA.HI R8, R9, R9, RZ, 0x2 ;  /* 0x0000000909087211 */ /* 0x000fe200078f10ff */
[----:B------:R-:W1:Y:S01]  /*00d0*/  LDC.64 R2, c[0x0][0x210] ;  /* 0x00008400ff027b82 */ /* 0x000e620000000a00 */
[----:B------:R-:W-:Y:S01]  /*00e0*/  SHF.R.S32.HI R6, RZ, 0x4, R5 ;  /* 0x00000004ff067819 */ /* 0x000fe20000011405 */
[----:B------:R-:W-:Y:S01]  /*00f0*/  IMAD.IADD R4, R0, 0x1, -R7 ;  /* 0x0000000100047824 */ /* 0x000fe200078e0a07 */
[----:B------:R-:W-:-:S03]  /*0100*/  LOP3.LUT R8, R8, 0xfffffffc, RZ, 0xc0, !PT ;  /* 0xfffffffc08087812 */ /* 0x000fc600078ec0ff */
[----:B------:R-:W-:Y:S02]  /*0110*/  IMAD.SHL.U32 R5, R4, 0x2, RZ ;  /* 0x0000000204057824 */ /* 0x000fe400078e00ff */
[----:B------:R-:W-:Y:S02]  /*0120*/  IMAD.IADD R9, R9, 0x1, -R8 ;  /* 0x0000000109097824 */ /* 0x000fe400078e0a08 */
[----:B------:R-:W-:-:S03]  /*0130*/  IMAD R6, R6, 0x24, R5 ;  /* 0x0000002406067824 */ /* 0x000fc600078e0205 */
[C---:B------:R-:W-:Y:S01]  /*0140*/  ISETP.GT.AND P0, PT, R9.reuse, RZ, PT ;  /* 0x000000ff0900720c */ /* 0x040fe20003f04270 */
[C---:B------:R-:W-:Y:S01]  /*0150*/  IMAD R17, R9.reuse, 0xc, R6 ;  /* 0x0000000c09117824 */ /* 0x040fe200078e0206 */
[----:B------:R-:W-:Y:S02]  /*0160*/  ISETP.GE.U32.AND P1, PT, R9, 0x3, PT ;  /* 0x000000030900780c */ /* 0x000fe40003f26070 */
[----:B------:R-:W-:Y:S02]  /*0170*/  CS2R R6, SRZ ;  /* 0x0000000000067805 */ /* 0x000fe4000001ff00 */
[C---:B------:R-:W-:Y:S01]  /*0180*/  ISETP.GT.AND P2, PT, R4.reuse, RZ, P0 ;  /* 0x000000ff0400720c */ /* 0x040fe20000744270 */
[C---:B------:R-:W-:Y:S01]  /*0190*/  VIADD R11, R17.reuse, 0xfffffff9 ;  /* 0xfffffff9110b7836 */ /* 0x040fe20000000000 */
[C---:B------:R-:W-:Y:S01]  /*01a0*/  ISETP.LT.U32.AND P0, PT, R4.reuse, 0x3, P0 ;  /* 0x000000030400780c */ /* 0x040fe20000701070 */
[----:B------:R-:W-:Y:S01]  /*01b0*/  VIADD R13, R17, 0xfffffffa ;  /* 0xfffffffa110d7836 */ /* 0x000fe20000000000 */
[----:B------:R-:W-:-:S02]  /*01c0*/  ISETP.GT.AND P3, PT, R4, RZ, !P1 ;  /* 0x000000ff0400720c */ /* 0x000fc40004f64270 */
[----:B------:R-:W-:Y:S01]  /*01d0*/  IADD3 R15, R17, -0x1, RZ ;  /* 0xffffffff110f7810 */ /* 0x000fe20007ffe0ff */
[----:B-1----:R-:W-:Y:S01]  /*01e0*/  IMAD.WIDE R10, R11, 0x4, R2 ;  /* 0x000000040b0a7825 */ /* 0x002fe200078e0202 */
[----:B------:R-:W-:-:S03]  /*01f0*/  ISETP.LT.U32.AND P1, PT, R4, 0x3, !P1 ;  /* 0x000000030400780c */ /* 0x000fc60004f21070 */
[--C-:B------:R-:W-:Y:S02]  /*0200*/  IMAD.WIDE R12, R13, 0x4, R2.reuse ;  /* 0x000000040d0c7825 */ /* 0x100fe400078e0202 */
[----:B------:R1:W2:Y:S02]  /*0210*/  @P2 LDG.E.EL R6, desc[UR4][R10.64] ;  /* 0x000000040a062981 */ /* 0x0002a4000c2e1900 */
[----:B------:R-:W-:Y:S02]  /*0220*/  IMAD.MOV.U32 R8, RZ, RZ, RZ ;  /* 0x000000ffff087224 */ /* 0x000fe400078e00ff */
[--C-:B------:R-:W-:Y:S01]  /*0230*/  IMAD.WIDE R14, R15, 0x4, R2.reuse ;  /* 0x000000040f0e7825 */ /* 0x100fe200078e0202 */
[----:B------:R3:W4:Y:S03]  /*0240*/  @P0 LDG.E.EL R7, desc[UR4][R12.64] ;  /* 0x000000040c070981 */ /* 0x000726000c2e1900 */
[----:B------:R-:W-:Y:S01]  /*0250*/  IMAD.WIDE R16, R17, 0x4, R2 ;  /* 0x0000000411107825 */ /* 0x000fe200078e0202 */
[----:B------:R-:W5:Y:S03]  /*0260*/  @P3 LDG.E.EL R8, desc[UR4][R14.64] ;  /* 0x000000040e083981 */ /* 0x000f66000c2e1900 */
[----:B------:R-:W-:-:S06]  /*0270*/  IMAD.MOV.U32 R2, RZ, RZ, RZ ;  /* 0x000000ffff027224 */ /* 0x000fcc00078e00ff */
[----:B------:R-:W5:Y:S01]  /*0280*/  @P1 LDG.E.EL R2, desc[UR4][R16.64] ;  /* 0x0000000410021981 */ /* 0x000f62000c2e1900 */
[----:B------:R-:W-:Y:S02]  /*0290*/  VIADD R3, R5, 0x1 ;  /* 0x0000000105037836 */ /* 0x000fe40000000000 */
[----:B------:R-:W-:Y:S01]  /*02a0*/  IMAD.SHL.U32 R18, R9, 0x2, RZ ;  /* 0x0000000209127824 */ /* 0x000fe200078e00ff */
[C---:B------:R-:W-:Y:S02]  /*02b0*/  ISETP.GT.AND P4, PT, R4.reuse, 0x2, PT ;  /* 0x000000020400780c */ /* 0x040fe40003f84270 */
[C---:B------:R-:W-:Y:S02]  /*02c0*/  ISETP.GE.AND P5, PT, R3.reuse, 0x7, PT ;  /* 0x000000070300780c */ /* 0x040fe40003fa6270 */
[----:B-1----:R-:W-:Y:S02]  /*02d0*/  SHF.L.U32 R10, R4, 0x2, RZ ;  /* 0x00000002040a7819 */ /* 0x002fe400000006ff */
[----:B------:R-:W-:Y:S01]  /*02e0*/  SEL R11, R3, RZ, !P5 ;  /* 0x000000ff030b7207 */ /* 0x000fe20006800000 */
[----:B------:R-:W-:Y:S01]  /*02f0*/  VIADD R3, R18, 0x1 ;  /* 0x0000000112037836 */ /* 0x000fe20000000000 */
[----:B------:R-:W-:-:S02]  /*0300*/  IADD3 R19, -R5, 0x1, -R18 ;  /* 0x0000000105137810 */ /* 0x000fc40007ffe912 */
[----:B------:R-:W-:Y:S02]  /*0310*/  SEL R4, RZ, 0x7, !P4 ;  /* 0x00000007ff047807 */ /* 0x000fe40006000000 */
[C---:B------:R-:W-:Y:S01]  /*0320*/  ISETP.GT.AND P4, PT, R9.reuse, 0x2, PT ;  /* 0x000000020900780c */ /* 0x040fe20003f84270 */
[----:B------:R-:W-:Y:S01]  /*0330*/  IMAD R19, R9, R10, R19 ;  /* 0x0000000a09137224 */ /* 0x000fe200078e0213 */
[C---:B------:R-:W-:Y:S01]  /*0340*/  ISETP.GE.AND P5, PT, R3.reuse, 0x7, PT ;  /* 0x000000070300780c */ /* 0x040fe20003fa6270 */
[----:B------:R-:W-:Y:S01]  /*0350*/  IMAD.IADD R10, R4, 0x1, R11 ;  /* 0x00000001040a7824 */ /* 0x000fe200078e020b */
[----:B------:R-:W-:Y:S01]  /*0360*/  SEL R4, RZ, 0x7, !P4 ;  /* 0x00000007ff047807 */ /* 0x000fe20006000000 */
[----:B---3--:R-:W-:Y:S01]  /*0370*/  IMAD.MOV R12, RZ, RZ, -R18 ;  /* 0x000000ffff0c7224 */ /* 0x008fe200078e0a12 */
[----:B------:R-:W-:Y:S01]  /*0380*/  SEL R3, R3, RZ, !P5 ;  /* 0x000000ff03037207 */ /* 0x000fe20006800000 */
[----:B------:R-:W-:-:S03]  /*0390*/  IMAD.IADD R19, R10, 0x1, R19 ;  /* 0x000000010a137824 */ /* 0x000fc600078e0213 */
[----:B------:R-:W-:Y:S01]  /*03a0*/  IADD3 R3, R4, R3, RZ ;  /* 0x0000000304037210 */ /* 0x000fe20007ffe0ff */
[C---:B------:R-:W-:Y:S02]  /*03b0*/  IMAD R12, R10.reuse, R12, R19 ;  /* 0x0000000c0a0c7224 */ /* 0x040fe400078e0213 */
[----:B------:R-:W-:Y:S02]  /*03c0*/  IMAD.IADD R10, R10, 0x1, -R5 ;  /* 0x000000010a0a7824 */ /* 0x000fe400078e0a05 */
[C---:B------:R-:W-:Y:S01]  /*03d0*/  IMAD.IADD R12, R3.reuse, 0x1, R12 ;  /* 0x00000001030c7824 */ /* 0x040fe200078e020c */
[----:B------:R-:W1:Y:S03]  /*03e0*/  LDC.64 R4, c[0x0][0x218] ;  /* 0x00008600ff047b82 */ /* 0x000e660000000a00 */
[----:B------:R-:W-:-:S05]  /*03f0*/  IMAD R10, R3, R10, R12 ;  /* 0x0000000a030a7224 */ /* 0x000fca00078e020c */
[----:B------:R-:W-:-:S04]  /*0400*/  I2FP.F32.S32 R10, R10 ;  /* 0x0000000a000a7245 */ /* 0x000fc80000201400 */
[C---:B------:R-:W-:Y:S02]  /*0410*/  FSETP.GT.AND P4, PT, |R10|.reuse, 8.50705917302346158658e+37, PT ;  /* 0x7e8000000a00780b */ /* 0x040fe40003f84200 */
[----:B------:R-:W-:-:S11]  /*0420*/  FSETP.GEU.AND P5, PT, |R10|, 1.175494350822287508e-38, PT ;  /* 0x008000000a00780b */ /* 0x000fd60003fae200 */
[----:B------:R-:W-:-:S04]  /*0430*/  @P4 FMUL R10, R10, 0.25 ;  /* 0x3e8000000a0a4820 */ /* 0x000fc80000400000 */
[----:B------:R-:W-:-:S04]  /*0440*/  @!P5 FMUL R10, R10, 16777216 ;  /* 0x4b8000000a0ad820 */ /* 0x000fc80000400000 */
[----:B------:R-:W3:Y:S01]  /*0450*/  MUFU.RCP R3, R10 ;  /* 0x0000000a00037308 */ /* 0x000ee20000001000 */
[----:B-1----:R-:W-:Y:S01]  /*0460*/  IMAD.WIDE R4, R0, 0x4, R4 ;  /* 0x0000000400047825 */ /* 0x002fe200078e0204 */
[----:B--2---:R-:W-:Y:S02]  /*0470*/  SEL R6, R6, RZ, P2 ;  /* 0x000000ff06067207 */ /* 0x004fe40001000000 */
[----:B----4-:R-:W-:Y:S02]  /*0480*/  SEL R7, R7, RZ, P0 ;  /* 0x000000ff07077207 */ /* 0x010fe40000000000 */
[----:B-----5:R-:W-:-:S03]  /*0490*/  SEL R8, R8, RZ, P3 ;  /* 0x000000ff08087207 */ /* 0x020fc60001800000 */
[----:B------:R-:W-:-:S04]  /*04a0*/  FADD R7, R6, R7 ;  /* 0x0000000706077221 */ /* 0x000fc80000000000 */
[----:B------:R-:W-:Y:S01]  /*04b0*/  FADD R7, R7, R8 ;  /* 0x0000000807077221 */ /* 0x000fe20000000000 */
[----:B------:R-:W-:-:S05]  /*04c0*/  SEL R2, R2, RZ, P1 ;  /* 0x000000ff02027207 */ /* 0x000fca0000800000 */
[----:B------:R-:W-:-:S04]  /*04d0*/  FADD R2, R7, R2 ;  /* 0x0000000207027221 */ /* 0x000fc80000000000 */
[----:B------:R-:W-:-:S04]  /*04e0*/  @P4 FMUL R2, R2, 0.25 ;  /* 0x3e80000002024820 */ /* 0x000fc80000400000 */
[----:B------:R-:W-:-:S04]  /*04f0*/  @!P5 FMUL R2, R2, 16777216 ;  /* 0x4b8000000202d820 */ /* 0x000fc80000400000 */
[----:B---3--:R-:W-:-:S05]  /*0500*/  FMUL R3, R3, R2 ;  /* 0x0000000203037220 */ /* 0x008fca0000400000 */
[----:B------:R-:W-:Y:S01]  /*0510*/  STG.E desc[UR4][R4.64], R3 ;  /* 0x0000000304007986 */ /* 0x000fe2000c101904 */
[----:B------:R-:W-:Y:S05]  /*0520*/  EXIT ;  /* 0x000000000000794d */ /* 0x000fea0003800000 */
.L_x_0:
[----:B------:R-:W-:-:S00]  /*0530*/  BRA `(.L_x_0) ;  /* 0xfffffffc00fc7947 */ /* 0x000fc0000383ffff */
[----:B------:R-:W-:-:S00]  /*0540*/  NOP ;  /* 0x0000000000007918 */ /* 0x000fc00000000000 */
        /* <DEDUP_REMOVED lines=11> */
.L_x_1:


//--------------------- .nv.constant0.triton_poi_fused_avg_pool2d_5 --------------------------
	.section	.nv.constant0.triton_poi_fused_avg_pool2d_5,"a",@progbits
	.sectionflags	@""
	.align	4
.nv.constant0.triton_poi_fused_avg_pool2d_5:
	.zero		548
